//
// Generated by NVIDIA NVVM Compiler
//
// Compiler Build ID: CL-36424714
// Cuda compilation tools, release 13.0, V13.0.88
// Based on NVVM 20.0.0
//

.version 9.0
.target sm_100
.address_size 64

	// .globl	_Z13setRowReadColPi
// _ZZ13setRowReadColPiE4tile has been demoted
// _ZZ13setColReadRowPiE4tile has been demoted
// _ZZ13setRowReadRowPiE4tile has been demoted

.visible .entry _Z13setRowReadColPi(
	.param .u64 .ptr .align 1 _Z13setRowReadColPi_param_0
)
{
	.reg .b32 	%r<15>;
	.reg .b64 	%rd<5>;
	// demoted variable
	.shared .align 4 .b8 _ZZ13setRowReadColPiE4tile[4096];
	ld.param.u64 	%rd1, [_Z13setRowReadColPi_param_0];
	cvta.to.global.u64 	%rd2, %rd1;
	mov.u32 	%r1, %tid.y;
	mov.u32 	%r2, %ntid.x;
	mov.u32 	%r3, %tid.x;
	mad.lo.s32 	%r4, %r1, %r2, %r3;
	shl.b32 	%r5, %r1, 7;
	mov.u32 	%r6, _ZZ13setRowReadColPiE4tile;
	add.s32 	%r7, %r6, %r5;
	shl.b32 	%r8, %r3, 2;
	add.s32 	%r9, %r7, %r8;
	st.shared.u32 	[%r9], %r4;
	bar.sync 	0;
	shl.b32 	%r10, %r3, 7;
	add.s32 	%r11, %r6, %r10;
	shl.b32 	%r12, %r1, 2;
	add.s32 	%r13, %r11, %r12;
	ld.shared.u32 	%r14, [%r13];
	mul.wide.u32 	%rd3, %r4, 4;
	add.s64 	%rd4, %rd2, %rd3;
	st.global.u32 	[%rd4], %r14;
	ret;

}
	// .globl	_Z13setColReadRowPi
.visible .entry _Z13setColReadRowPi(
	.param .u64 .ptr .align 1 _Z13setColReadRowPi_param_0
)
{
	.reg .b32 	%r<15>;
	.reg .b64 	%rd<5>;
	// demoted variable
	.shared .align 4 .b8 _ZZ13setColReadRowPiE4tile[4096];
	ld.param.u64 	%rd1, [_Z13setColReadRowPi_param_0];
	cvta.to.global.u64 	%rd2, %rd1;
	mov.u32 	%r1, %tid.y;
	mov.u32 	%r2, %ntid.x;
	mov.u32 	%r3, %tid.x;
	mad.lo.s32 	%r4, %r1, %r2, %r3;
	shl.b32 	%r5, %r3, 7;
	mov.u32 	%r6, _ZZ13setColReadRowPiE4tile;
	add.s32 	%r7, %r6, %r5;
	shl.b32 	%r8, %r1, 2;
	add.s32 	%r9, %r7, %r8;
	st.shared.u32 	[%r9], %r4;
	bar.sync 	0;
	shl.b32 	%r10, %r1, 7;
	add.s32 	%r11, %r6, %r10;
	shl.b32 	%r12, %r3, 2;
	add.s32 	%r13, %r11, %r12;
	ld.shared.u32 	%r14, [%r13];
	mul.wide.u32 	%rd3, %r4, 4;
	add.s64 	%rd4, %rd2, %rd3;
	st.global.u32 	[%rd4], %r14;
	ret;

}
	// .globl	_Z13setRowReadRowPi
.visible .entry _Z13setRowReadRowPi(
	.param .u64 .ptr .align 1 _Z13setRowReadRowPi_param_0
)
{
	.reg .b32 	%r<11>;
	.reg .b64 	%rd<5>;
	// demoted variable
	.shared .align 4 .b8 _ZZ13setRowReadRowPiE4tile[4096];
	ld.param.u64 	%rd1, [_Z13setRowReadRowPi_param_0];
	cvta.to.global.u64 	%rd2, %rd1;
	mov.u32 	%r1, %tid.y;
	mov.u32 	%r2, %ntid.x;
	mov.u32 	%r3, %tid.x;
	mad.lo.s32 	%r4, %r1, %r2, %r3;
	shl.b32 	%r5, %r1, 7;
	mov.u32 	%r6, _ZZ13setRowReadRowPiE4tile;
	add.s32 	%r7, %r6, %r5;
	shl.b32 	%r8, %r3, 2;
	add.s32 	%r9, %r7, %r8;
	st.shared.u32 	[%r9], %r4;
	bar.sync 	0;
	ld.shared.u32 	%r10, [%r9];
	mul.wide.u32 	%rd3, %r4, 4;
	add.s64 	%rd4, %rd2, %rd3;
	st.global.u32 	[%rd4], %r10;
	ret;

}


// ===== COMPILED SASS (sm_100) =====

	.target	sm_100

	.elftype	@"ET_EXEC"


//--------------------- .note.nv.tkinfo           --------------------------
	.section	.note.nv.tkinfo,"",@"SHT_NOTE"
	.sectionflags	@"SHF_NOTE_NV_TKINFO"
	.tkinfo
        /*0018*/ 	.word	0x00000002
        /*0030*/ 	.string	""
        /*0030*/ 	.string	"ptxas"
        /*0030*/ 	.string	"Cuda compilation tools, release 13.0, V13.0.88"
        /*0030*/ 	.string	"Build cuda_13.0.r13.0/compiler.36424714_0"
        /*0030*/ 	.string	"-arch sm_100 -m 64 "



//--------------------- .note.nv.cuinfo           --------------------------
	.section	.note.nv.cuinfo,"",@"SHT_NOTE"
	.sectionflags	@"SHF_NOTE_NV_CUINFO"
        /*0018*/ 	.short	0x0002
        /*001a*/ 	.short	0x0064
        /*001c*/ 	.short	0x0082
	.zero		2


//--------------------- .nv.info                  --------------------------
	.section	.nv.info,"",@"SHT_CUDA_INFO"
	.align	4


	//----- nvinfo : EIATTR_REGCOUNT
	.align		4
        /*0000*/ 	.byte	0x04, 0x2f
        /*0002*/ 	.short	(.L_1 - .L_0)
	.align		4
.L_0:
        /*0004*/ 	.word	index@(_Z13setRowReadColPi)
        /*0008*/ 	.word	0x0000000a


	//----- nvinfo : EIATTR_FRAME_SIZE
	.align		4
.L_1:
        /*000c*/ 	.byte	0x04, 0x11
        /*000e*/ 	.short	(.L_3 - .L_2)
	.align		4
.L_2:
        /*0010*/ 	.word	index@(_Z13setRowReadColPi)
        /*0014*/ 	.word	0x00000000


	//----- nvinfo : EIATTR_REGCOUNT
	.align		4
.L_3:
        /*0018*/ 	.byte	0x04, 0x2f
        /*001a*/ 	.short	(.L_5 - .L_4)
	.align		4
.L_4:
        /*001c*/ 	.word	index@(_Z13setColReadRowPi)
        /*0020*/ 	.word	0x0000000a


	//----- nvinfo : EIATTR_FRAME_SIZE
	.align		4
.L_5:
        /*0024*/ 	.byte	0x04, 0x11
        /*0026*/ 	.short	(.L_7 - .L_6)
	.align		4
.L_6:
        /*0028*/ 	.word	index@(_Z13setColReadRowPi)
        /*002c*/ 	.word	0x00000000


	//----- nvinfo : EIATTR_REGCOUNT
	.align		4
.L_7:
        /*0030*/ 	.byte	0x04, 0x2f
        /*0032*/ 	.short	(.L_9 - .L_8)
	.align		4
.L_8:
        /*0034*/ 	.word	index@(_Z13setRowReadRowPi)
        /*0038*/ 	.word	0x0000000a


	//----- nvinfo : EIATTR_FRAME_SIZE
	.align		4
.L_9:
        /*003c*/ 	.byte	0x04, 0x11
        /*003e*/ 	.short	(.L_11 - .L_10)
	.align		4
.L_10:
        /*0040*/ 	.word	index@(_Z13setRowReadRowPi)
        /*0044*/ 	.word	0x00000000


	//----- nvinfo : EIATTR_MIN_STACK_SIZE
	.align		4
.L_11:
        /*0048*/ 	.byte	0x04, 0x12
        /*004a*/ 	.short	(.L_13 - .L_12)
	.align		4
.L_12:
        /*004c*/ 	.word	index@(_Z13setRowReadRowPi)
        /*0050*/ 	.word	0x00000000


	//----- nvinfo : EIATTR_MIN_STACK_SIZE
	.align		4
.L_13:
        /*0054*/ 	.byte	0x04, 0x12
        /*0056*/ 	.short	(.L_15 - .L_14)
	.align		4
.L_14:
        /*0058*/ 	.word	index@(_Z13setColReadRowPi)
        /*005c*/ 	.word	0x00000000


	//----- nvinfo : EIATTR_MIN_STACK_SIZE
	.align		4
.L_15:
        /*0060*/ 	.byte	0x04, 0x12
        /*0062*/ 	.short	(.L_17 - .L_16)
	.align		4
.L_16:
        /*0064*/ 	.word	index@(_Z13setRowReadColPi)
        /*0068*/ 	.word	0x00000000
.L_17:


//--------------------- .nv.compat                --------------------------
	.section	.nv.compat,"",@"SHT_CUDA_COMPAT_INFO"
	.align	4
        /*0000*/ 	.byte	0x02, 0x09, 0x00, 0x00, 0x02, 0x02, 0x01, 0x00, 0x02, 0x05, 0x05, 0x00, 0x03, 0x07, 0x01, 0x01
        /*0010*/ 	.byte	0x02, 0x03, 0x00, 0x00, 0x02, 0x06, 0x01, 0x00, 0x04, 0x0b, 0x08, 0x00, 0x09, 0x00, 0x00, 0x00
        /*0020*/ 	.byte	0x00, 0x00, 0x00, 0x00


//--------------------- .nv.info._Z13setRowReadRowPi --------------------------
	.section	.nv.info._Z13setRowReadRowPi,"",@"SHT_CUDA_INFO"
	.sectionflags	@""
	.align	4


	//----- nvinfo : EIATTR_CUDA_API_VERSION
	.align		4
        /*0000*/ 	.byte	0x04, 0x37
        /*0002*/ 	.short	(.L_19 - .L_18)
.L_18:
        /*0004*/ 	.word	0x00000082


	//----- nvinfo : EIATTR_KPARAM_INFO
	.align		4
.L_19:
        /*0008*/ 	.byte	0x04, 0x17
        /*000a*/ 	.short	(.L_21 - .L_20)
.L_20:
        /*000c*/ 	.word	0x00000000
        /*0010*/ 	.short	0x0000
        /*0012*/ 	.short	0x0000
        /*0014*/ 	.byte	0x00, 0xf5, 0x21, 0x00


	//----- nvinfo : EIATTR_SPARSE_MMA_MASK
	.align		4
.L_21:
        /*0018*/ 	.byte	0x03, 0x50
        /*001a*/ 	.short	0x0000


	//----- nvinfo : EIATTR_MAXREG_COUNT
	.align		4
        /*001c*/ 	.byte	0x03, 0x1b
        /*001e*/ 	.short	0x00ff


	//----- nvinfo : EIATTR_NUM_BARRIERS
	.align		4
        /*0020*/ 	.byte	0x02, 0x4c
        /*0022*/ 	.byte	0x01
	.zero		1


	//----- nvinfo : EIATTR_MERCURY_ISA_VERSION
	.align		4
        /*0024*/ 	.byte	0x03, 0x5f
        /*0026*/ 	.short	0x0101


	//----- nvinfo : EIATTR_VRC_CTA_INIT_COUNT
	.align		4
        /*0028*/ 	.byte	0x02, 0x4a
	.zero		1
	.zero		1


	//----- nvinfo : EIATTR_EXIT_INSTR_OFFSETS
	.align		4
        /*002c*/ 	.byte	0x04, 0x1c
        /*002e*/ 	.short	(.L_23 - .L_22)


	//   ....[0]....
.L_22:
        /*0030*/ 	.word	0x00000110


	//----- nvinfo : EIATTR_CBANK_PARAM_SIZE
	.align		4
.L_23:
        /*0034*/ 	.byte	0x03, 0x19
        /*0036*/ 	.short	0x0008


	//----- nvinfo : EIATTR_PARAM_CBANK
	.align		4
        /*0038*/ 	.byte	0x04, 0x0a
        /*003a*/ 	.short	(.L_25 - .L_24)
	.align		4
.L_24:
        /*003c*/ 	.word	index@(.nv.constant0._Z13setRowReadRowPi)
        /*0040*/ 	.short	0x0380
        /*0042*/ 	.short	0x0008


	//----- nvinfo : EIATTR_SW_WAR
	.align		4
.L_25:
        /*0044*/ 	.byte	0x04, 0x36
        /*0046*/ 	.short	(.L_27 - .L_26)
.L_26:
        /*0048*/ 	.word	0x00000008
.L_27:


//--------------------- .nv.info._Z13setColReadRowPi --------------------------
	.section	.nv.info._Z13setColReadRowPi,"",@"SHT_CUDA_INFO"
	.sectionflags	@""
	.align	4


	//----- nvinfo : EIATTR_CUDA_API_VERSION
	.align		4
        /*0000*/ 	.byte	0x04, 0x37
        /*0002*/ 	.short	(.L_29 - .L_28)
.L_28:
        /*0004*/ 	.word	0x00000082


	//----- nvinfo : EIATTR_KPARAM_INFO
	.align		4
.L_29:
        /*0008*/ 	.byte	0x04, 0x17
        /*000a*/ 	.short	(.L_31 - .L_30)
.L_30:
        /*000c*/ 	.word	0x00000000
        /*0010*/ 	.short	0x0000
        /*0012*/ 	.short	0x0000
        /*0014*/ 	.byte	0x00, 0xf5, 0x21, 0x00


	//----- nvinfo : EIATTR_SPARSE_MMA_MASK
	.align		4
.L_31:
        /*0018*/ 	.byte	0x03, 0x50
        /*001a*/ 	.short	0x0000


	//----- nvinfo : EIATTR_MAXREG_COUNT
	.align		4
        /*001c*/ 	.byte	0x03, 0x1b
        /*001e*/ 	.short	0x00ff


	//----- nvinfo : EIATTR_NUM_BARRIERS
	.align		4
        /*0020*/ 	.byte	0x02, 0x4c
        /*0022*/ 	.byte	0x01
	.zero		1


	//----- nvinfo : EIATTR_MERCURY_ISA_VERSION
	.align		4
        /*0024*/ 	.byte	0x03, 0x5f
        /*0026*/ 	.short	0x0101


	//----- nvinfo : EIATTR_VRC_CTA_INIT_COUNT
	.align		4
        /*0028*/ 	.byte	0x02, 0x4a
	.zero		1
	.zero		1


	//----- nvinfo : EIATTR_EXIT_INSTR_OFFSETS
	.align		4
        /*002c*/ 	.byte	0x04, 0x1c
        /*002e*/ 	.short	(.L_33 - .L_32)


	//   ....[0]....
.L_32:
        /*0030*/ 	.word	0x00000130


	//----- nvinfo : EIATTR_CBANK_PARAM_SIZE
	.align		4
.L_33:
        /*0034*/ 	.byte	0x03, 0x19
        /*0036*/ 	.short	0x0008


	//----- nvinfo : EIATTR_PARAM_CBANK
	.align		4
        /*0038*/ 	.byte	0x04, 0x0a
        /*003a*/ 	.short	(.L_35 - .L_34)
	.align		4
.L_34:
        /*003c*/ 	.word	index@(.nv.constant0._Z13setColReadRowPi)
        /*0040*/ 	.short	0x0380
        /*0042*/ 	.short	0x0008


	//----- nvinfo : EIATTR_SW_WAR
	.align		4
.L_35:
        /*0044*/ 	.byte	0x04, 0x36
        /*0046*/ 	.short	(.L_37 - .L_36)
.L_36:
        /*0048*/ 	.word	0x00000008
.L_37:


//--------------------- .nv.info._Z13setRowReadColPi --------------------------
	.section	.nv.info._Z13setRowReadColPi,"",@"SHT_CUDA_INFO"
	.sectionflags	@""
	.align	4


	//----- nvinfo : EIATTR_CUDA_API_VERSION
	.align		4
        /*0000*/ 	.byte	0x04, 0x37
        /*0002*/ 	.short	(.L_39 - .L_38)
.L_38:
        /*0004*/ 	.word	0x00000082


	//----- nvinfo : EIATTR_KPARAM_INFO
	.align		4
.L_39:
        /*0008*/ 	.byte	0x04, 0x17
        /*000a*/ 	.short	(.L_41 - .L_40)
.L_40:
        /*000c*/ 	.word	0x00000000
        /*0010*/ 	.short	0x0000
        /*0012*/ 	.short	0x0000
        /*0014*/ 	.byte	0x00, 0xf5, 0x21, 0x00


	//----- nvinfo : EIATTR_SPARSE_MMA_MASK
	.align		4
.L_41:
        /*0018*/ 	.byte	0x03, 0x50
        /*001a*/ 	.short	0x0000


	//----- nvinfo : EIATTR_MAXREG_COUNT
	.align		4
        /*001c*/ 	.byte	0x03, 0x1b
        /*001e*/ 	.short	0x00ff


	//----- nvinfo : EIATTR_NUM_BARRIERS
	.align		4
        /*0020*/ 	.byte	0x02, 0x4c
        /*0022*/ 	.byte	0x01
	.zero		1


	//----- nvinfo : EIATTR_MERCURY_ISA_VERSION
	.align		4
        /*0024*/ 	.byte	0x03, 0x5f
        /*0026*/ 	.short	0x0101


	//----- nvinfo : EIATTR_VRC_CTA_INIT_COUNT
	.align		4
        /*0028*/ 	.byte	0x02, 0x4a
	.zero		1
	.zero		1


	//----- nvinfo : EIATTR_EXIT_INSTR_OFFSETS
	.align		4
        /*002c*/ 	.byte	0x04, 0x1c
        /*002e*/ 	.short	(.L_43 - .L_42)


	//   ....[0]....
.L_42:
        /*0030*/ 	.word	0x00000130


	//----- nvinfo : EIATTR_CBANK_PARAM_SIZE
	.align		4
.L_43:
        /*0034*/ 	.byte	0x03, 0x19
        /*0036*/ 	.short	0x0008


	//----- nvinfo : EIATTR_PARAM_CBANK
	.align		4
        /*0038*/ 	.byte	0x04, 0x0a
        /*003a*/ 	.short	(.L_45 - .L_44)
	.align		4
.L_44:
        /*003c*/ 	.word	index@(.nv.constant0._Z13setRowReadColPi)
        /*0040*/ 	.short	0x0380
        /*0042*/ 	.short	0x0008


	//----- nvinfo : EIATTR_SW_WAR
	.align		4
.L_45:
        /*0044*/ 	.byte	0x04, 0x36
        /*0046*/ 	.short	(.L_47 - .L_46)
.L_46:
        /*0048*/ 	.word	0x00000008
.L_47:


//--------------------- .nv.callgraph             --------------------------
	.section	.nv.callgraph,"",@"SHT_CUDA_CALLGRAPH"
	.align	4
	.sectionentsize	8
	.align		4
        /*0000*/ 	.word	0x00000000
	.align		4
        /*0004*/ 	.word	0xffffffff
	.align		4
        /*0008*/ 	.word	0x00000000
	.align		4
        /*000c*/ 	.word	0xfffffffe
	.align		4
        /*0010*/ 	.word	0x00000000
	.align		4
        /*0014*/ 	.word	0xfffffffd
	.align		4
        /*0018*/ 	.word	0x00000000
	.align		4
        /*001c*/ 	.word	0xfffffffc


//--------------------- .text._Z13setRowReadRowPi --------------------------
	.section	.text._Z13setRowReadRowPi,"ax",@progbits
	.align	128
        .global         _Z13setRowReadRowPi
        .type           _Z13setRowReadRowPi,@function
        .size           _Z13setRowReadRowPi,(.L_x_3 - _Z13setRowReadRowPi)
        .other          _Z13setRowReadRowPi,@"STO_CUDA_ENTRY STV_DEFAULT"
_Z13setRowReadRowPi:
.text._Z13setRowReadRowPi:
[----:B------:R-:W-:Y:S01]  /*0000*/  LDC R1, c[0x0][0x37c] ;  /* 0x0000df00ff017b82 */ /* 0x000fe20000000800 */
[----:B------:R-:W0:Y:S07]  /*0010*/  S2R R5, SR_TID.Y ;  /* 0x0000000000057919 */ /* 0x000e2e0000002200 */
[----:B------:R-:W1:Y:S01]  /*0020*/  S2UR UR5, SR_CgaCtaId ;  /* 0x00000000000579c3 */ /* 0x000e620000008800 */
[----:B------:R-:W2:Y:S01]  /*0030*/  LDCU UR6, c[0x0][0x360] ;  /* 0x00006c00ff0677ac */ /* 0x000ea20008000800 */
[----:B------:R-:W2:Y:S01]  /*0040*/  S2R R2, SR_TID.X ;  /* 0x0000000000027919 */ /* 0x000ea20000002100 */
[----:B------:R-:W-:-:S02]  /*0050*/  UMOV UR4, 0x400 ;  /* 0x0000040000047882 */ /* 0x000fc40000000000 */
[----:B-1----:R-:W-:-:S06]  /*0060*/  ULEA UR4, UR5, UR4, 0x18 ;  /* 0x0000000405047291 */ /* 0x002fcc000f8ec0ff */
[C---:B0-----:R-:W-:Y:S01]  /*0070*/  LEA R0, R5.reuse, UR4, 0x7 ;  /* 0x0000000405007c11 */ /* 0x041fe2000f8e38ff */
[----:B--2---:R-:W-:-:S03]  /*0080*/  IMAD R5, R5, UR6, R2 ;  /* 0x0000000605057c24 */ /* 0x004fc6000f8e0202 */
[----:B------:R-:W-:Y:S01]  /*0090*/  LEA R0, R2, R0, 0x2 ;  /* 0x0000000002007211 */ /* 0x000fe200078e10ff */
[----:B------:R-:W0:Y:S01]  /*00a0*/  LDCU.64 UR4, c[0x0][0x358] ;  /* 0x00006b00ff0477ac */ /* 0x000e220008000a00 */
[----:B------:R-:W1:Y:S03]  /*00b0*/  LDC.64 R2, c[0x0][0x380] ;  /* 0x0000e000ff027b82 */ /* 0x000e660000000a00 */
[----:B------:R-:W-:Y:S05]  /*00c0*/  STS [R0], R5 ;  /* 0x0000000500007388 */ /* 0x000fea0000000800 */
[----:B------:R-:W-:Y:S01]  /*00d0*/  BAR.SYNC.DEFER_BLOCKING 0x0 ;  /* 0x0000000000007b1d */ /* 0x000fe20000010000 */
[----:B-1----:R-:W-:-:S05]  /*00e0*/  IMAD.WIDE.U32 R2, R5, 0x4, R2 ;  /* 0x0000000405027825 */ /* 0x002fca00078e0002 */
[----:B------:R-:W0:Y:S04]  /*00f0*/  LDS R7, [R0] ;  /* 0x0000000000077984 */ /* 0x000e280000000800 */
[----:B0-----:R-:W-:Y:S01]  /*0100*/  STG.E desc[UR4][R2.64], R7 ;  /* 0x0000000702007986 */ /* 0x001fe2000c101904 */
[----:B------:R-:W-:Y:S05]  /*0110*/  EXIT ;  /* 0x000000000000794d */ /* 0x000fea0003800000 */
.L_x_0:
[----:B------:R-:W-:-:S00]  /*0120*/  BRA `(.L_x_0) ;  /* 0xfffffffc00fc7947 */ /* 0x000fc0000383ffff */
[----:B------:R-:W-:-:S00]  /*0130*/  NOP ;  /* 0x0000000000007918 */ /* 0x000fc00000000000 */
        /* <DEDUP_REMOVED lines=12> */
.L_x_3:


//--------------------- .text._Z13setColReadRowPi --------------------------
	.section	.text._Z13setColReadRowPi,"ax",@progbits
	.align	128
        .global         _Z13setColReadRowPi
        .type           _Z13setColReadRowPi,@function
        .size           _Z13setColReadRowPi,(.L_x_4 - _Z13setColReadRowPi)
        .other          _Z13setColReadRowPi,@"STO_CUDA_ENTRY STV_DEFAULT"
_Z13setColReadRowPi:
.text._Z13setColReadRowPi:
[----:B------:R-:W-:Y:S01]  /*0000*/  LDC R1, c[0x0][0x37c] ;  /* 0x0000df00ff017b82 */ /* 0x000fe20000000800 */
[----:B------:R-:W0:Y:S07]  /*0010*/  S2R R4, SR_TID.X ;  /* 0x0000000000047919 */ /* 0x000e2e0000002100 */
[----:B------:R-:W1:Y:S01]  /*0020*/  S2UR UR5, SR_CgaCtaId ;  /* 0x00000000000579c3 */ /* 0x000e620000008800 */
[----:B------:R-:W2:Y:S01]  /*0030*/  LDCU UR6, c[0x0][0x360] ;  /* 0x00006c00ff0677ac */ /* 0x000ea20008000800 */
[----:B------:R-:W2:Y:S01]  /*0040*/  S2R R3, SR_TID.Y ;  /* 0x0000000000037919 */ /* 0x000ea20000002200 */
[----:B------:R-:W-:-:S02]  /*0050*/  UMOV UR4, 0x400 ;  /* 0x0000040000047882 */ /* 0x000fc40000000000 */
[----:B-1----:R-:W-:-:S06]  /*0060*/  ULEA UR4, UR5, UR4, 0x18 ;  /* 0x0000000405047291 */ /* 0x002fcc000f8ec0ff */
[----:B0-----:R-:W-:Y:S01]  /*0070*/  LEA R0, R4, UR4, 0x7 ;  /* 0x0000000404007c11 */ /* 0x001fe2000f8e38ff */
[----:B--2---:R-:W-:-:S03]  /*0080*/  IMAD R5, R3, UR6, R4 ;  /* 0x0000000603057c24 */ /* 0x004fc6000f8e0204 */
[C---:B------:R-:W-:Y:S02]  /*0090*/  LEA R0, R3.reuse, R0, 0x2 ;  /* 0x0000000003007211 */ /* 0x040fe400078e10ff */
[----:B------:R-:W-:Y:S01]  /*00a0*/  LEA R2, R3, UR4, 0x7 ;  /* 0x0000000403027c11 */ /* 0x000fe2000f8e38ff */
[----:B------:R-:W0:Y:S02]  /*00b0*/  LDCU.64 UR4, c[0x0][0x358] ;  /* 0x00006b00ff0477ac */ /* 0x000e240008000a00 */
[----:B------:R-:W-:Y:S01]  /*00c0*/  STS [R0], R5 ;  /* 0x0000000500007388 */ /* 0x000fe20000000800 */
[----:B------:R-:W-:Y:S02]  /*00d0*/  LEA R4, R4, R2, 0x2 ;  /* 0x0000000204047211 */ /* 0x000fe400078e10ff */
[----:B------:R-:W1:Y:S08]  /*00e0*/  LDC.64 R2, c[0x0][0x380] ;  /* 0x0000e000ff027b82 */ /* 0x000e700000000a00 */
[----:B------:R-:W-:Y:S01]  /*00f0*/  BAR.SYNC.DEFER_BLOCKING 0x0 ;  /* 0x0000000000007b1d */ /* 0x000fe20000010000 */
[----:B-1----:R-:W-:-:S05]  /*0100*/  IMAD.WIDE.U32 R2, R5, 0x4, R2 ;  /* 0x0000000405027825 */ /* 0x002fca00078e0002 */
[----:B------:R-:W0:Y:S04]  /*0110*/  LDS R7, [R4] ;  /* 0x0000000004077984 */ /* 0x000e280000000800 */
[----:B0-----:R-:W-:Y:S01]  /*0120*/  STG.E desc[UR4][R2.64], R7 ;  /* 0x0000000702007986 */ /* 0x001fe2000c101904 */
[----:B------:R-:W-:Y:S05]  /*0130*/  EXIT ;  /* 0x000000000000794d */ /* 0x000fea0003800000 */
.L_x_1:
        /* <DEDUP_REMOVED lines=12> */
.L_x_4:


//--------------------- .text._Z13setRowReadColPi --------------------------
	.section	.text._Z13setRowReadColPi,"ax",@progbits
	.align	128
        .global         _Z13setRowReadColPi
        .type           _Z13setRowReadColPi,@function
        .size           _Z13setRowReadColPi,(.L_x_5 - _Z13setRowReadColPi)
        .other          _Z13setRowReadColPi,@"STO_CUDA_ENTRY STV_DEFAULT"
_Z13setRowReadColPi:
.text._Z13setRowReadColPi:
        /* <DEDUP_REMOVED lines=20> */
.L_x_2:
        /* <DEDUP_REMOVED lines=12> */
.L_x_5:


//--------------------- .nv.shared._Z13setRowReadRowPi --------------------------
	.section	.nv.shared._Z13setRowReadRowPi,"aw",@nobits
	.sectionflags	@""
	.align	4
.nv.shared._Z13setRowReadRowPi:
	.zero		5120


//--------------------- .nv.shared.reserved.0     --------------------------
	.section	.nv.shared.reserved.0,"aw",@nobits
	.weak		__nv_reservedSMEM_offset_0_alias
	.size		__nv_reservedSMEM_offset_0_alias, 0, 64
	.other		__nv_reservedSMEM_offset_0_alias,@"STO_CUDA_RESERVED_SHARED STV_DEFAULT"
__nv_reservedSMEM_offset_0_alias:
	.zero		0
	.zero		64


//--------------------- .nv.shared._Z13setColReadRowPi --------------------------
	.section	.nv.shared._Z13setColReadRowPi,"aw",@nobits
	.sectionflags	@""
	.align	4
.nv.shared._Z13setColReadRowPi:
	.zero		5120


//--------------------- .nv.shared._Z13setRowReadColPi --------------------------
	.section	.nv.shared._Z13setRowReadColPi,"aw",@nobits
	.sectionflags	@""
	.align	4
.nv.shared._Z13setRowReadColPi:
	.zero		5120


//--------------------- .nv.constant0._Z13setRowReadRowPi --------------------------
	.section	.nv.constant0._Z13setRowReadRowPi,"a",@progbits
	.sectionflags	@""
	.align	4
.nv.constant0._Z13setRowReadRowPi:
	.zero		904


//--------------------- .nv.constant0._Z13setColReadRowPi --------------------------
	.section	.nv.constant0._Z13setColReadRowPi,"a",@progbits
	.sectionflags	@""
	.align	4
.nv.constant0._Z13setColReadRowPi:
	.zero		904


//--------------------- .nv.constant0._Z13setRowReadColPi --------------------------
	.section	.nv.constant0._Z13setRowReadColPi,"a",@progbits
	.sectionflags	@""
	.align	4
.nv.constant0._Z13setRowReadColPi:
	.zero		904


//--------------------- SYMBOLS --------------------------

	.type		.nv.reservedSmem.offset0,@object
	.size		.nv.reservedSmem.offset0,0x4
	.type		.nv.reservedSmem.cap,@object
	.size		.nv.reservedSmem.cap,0x4
